	.headerflags	@"EF_CUDA_TEXMODE_UNIFIED EF_CUDA_64BIT_ADDRESS EF_CUDA_ACCELERATORS EF_CUDA_SM90 EF_CUDA_VIRTUAL_SM(EF_CUDA_SM90)"
	.elftype	@"ET_EXEC"


//--------------------- .nv.info                  --------------------------
	.section	.nv.info,"",@"SHT_CUDA_INFO"
	.align	4


	//----- nvinfo : EIATTR_REGCOUNT
	.align		4
        /*0000*/ 	.byte	0x04, 0x2f
        /*0002*/ 	.short	(.L_1 - .L_0)
	.align		4
.L_0:
        /*0004*/ 	.word	index@(triton_poi_fused__to_copy_add_arange_clamp_mul_sub_18)
        /*0008*/ 	.word	0x0000000a


	//----- nvinfo : EIATTR_MIN_STACK_SIZE
	.align		4
.L_1:
        /*000c*/ 	.byte	0x04, 0x12
        /*000e*/ 	.short	(.L_3 - .L_2)
	.align		4
.L_2:
        /*0010*/ 	.word	index@(triton_poi_fused__to_copy_add_arange_clamp_mul_sub_18)
        /*0014*/ 	.word	0x00000000


	//----- nvinfo : EIATTR_FRAME_SIZE
	.align		4
.L_3:
        /*0018*/ 	.byte	0x04, 0x11
        /*001a*/ 	.short	(.L_5 - .L_4)
	.align		4
.L_4:
        /*001c*/ 	.word	index@(triton_poi_fused__to_copy_add_arange_clamp_mul_sub_18)
        /*0020*/ 	.word	0x00000000


	//----- nvinfo : EIATTR_MIN_STACK_SIZE
	.align		4
.L_5:
        /*0024*/ 	.byte	0x04, 0x12
        /*0026*/ 	.short	(.L_7 - .L_6)
	.align		4
.L_6:
        /*0028*/ 	.word	index@(triton_poi_fused__to_copy_add_arange_clamp_mul_sub_18)
        /*002c*/ 	.word	0x00000000
.L_7:


//--------------------- .nv.info.triton_poi_fused__to_copy_add_arange_clamp_mul_sub_18 --------------------------
	.section	.nv.info.triton_poi_fused__to_copy_add_arange_clamp_mul_sub_18,"",@"SHT_CUDA_INFO"
	.sectionflags	@""
	.align	4


	//----- nvinfo : EIATTR_CUDA_API_VERSION
	.align		4
        /*0000*/ 	.byte	0x04, 0x37
        /*0002*/ 	.short	(.L_9 - .L_8)
.L_8:
        /*0004*/ 	.word	0x0000007c


	//----- nvinfo : EIATTR_KPARAM_INFO
	.align		4
.L_9:
        /*0008*/ 	.byte	0x04, 0x17
        /*000a*/ 	.short	(.L_11 - .L_10)
.L_10:
        /*000c*/ 	.word	0x00000000
        /*0010*/ 	.short	0x0001
        /*0012*/ 	.short	0x0008
        /*0014*/ 	.byte	0x00, 0xf0, 0x11, 0x00


	//----- nvinfo : EIATTR_KPARAM_INFO
	.align		4
.L_11:
        /*0018*/ 	.byte	0x04, 0x17
        /*001a*/ 	.short	(.L_13 - .L_12)
.L_12:
        /*001c*/ 	.word	0x00000000
        /*0020*/ 	.short	0x0000
        /*0022*/ 	.short	0x0000
        /*0024*/ 	.byte	0x00, 0xf4, 0x21, 0x00


	//----- nvinfo : EIATTR_SPARSE_MMA_MASK
	.align		4
.L_13:
        /*0028*/ 	.byte	0x03, 0x50
        /*002a*/ 	.short	0x0000


	//----- nvinfo : EIATTR_MAXREG_COUNT
	.align		4
        /*002c*/ 	.byte	0x03, 0x1b
        /*002e*/ 	.short	0x00ff


	//----- nvinfo : EIATTR_EXIT_INSTR_OFFSETS
	.align		4
        /*0030*/ 	.byte	0x04, 0x1c
        /*0032*/ 	.short	(.L_15 - .L_14)


	//   ....[0]....
.L_14:
        /*0034*/ 	.word	0x00000110


	//   ....[1]....
        /*0038*/ 	.word	0x00000140


	//----- nvinfo : EIATTR_REQNTID
	.align		4
.L_15:
        /*003c*/ 	.byte	0x04, 0x10
        /*003e*/ 	.short	(.L_17 - .L_16)
.L_16:
        /*0040*/ 	.word	0x00000020
        /*0044*/ 	.word	0x00000001
        /*0048*/ 	.word	0x00000001


	//----- nvinfo : EIATTR_CBANK_PARAM_SIZE
	.align		4
.L_17:
        /*004c*/ 	.byte	0x03, 0x19
        /*004e*/ 	.short	0x000c


	//----- nvinfo : EIATTR_PARAM_CBANK
	.align		4
        /*0050*/ 	.byte	0x04, 0x0a
        /*0052*/ 	.short	(.L_19 - .L_18)
	.align		4
.L_18:
        /*0054*/ 	.word	index@(.nv.constant0.triton_poi_fused__to_copy_add_arange_clamp_mul_sub_18)
        /*0058*/ 	.short	0x0210
        /*005a*/ 	.short	0x000c


	//----- nvinfo : EIATTR_SW_WAR
	.align		4
.L_19:
        /*005c*/ 	.byte	0x04, 0x36
        /*005e*/ 	.short	(.L_21 - .L_20)
.L_20:
        /*0060*/ 	.word	0x00000008
.L_21:


//--------------------- .nv.callgraph             --------------------------
	.section	.nv.callgraph,"",@"SHT_CUDA_CALLGRAPH"
	.align	4
	.sectionentsize	8
	.align		4
        /*0000*/ 	.word	0x00000000
	.align		4
        /*0004*/ 	.word	0xffffffff
	.align		4
        /*0008*/ 	.word	0x00000000
	.align		4
        /*000c*/ 	.word	0xfffffffe
	.align		4
        /*0010*/ 	.word	0x00000000
	.align		4
        /*0014*/ 	.word	0xfffffffd
	.align		4
        /*0018*/ 	.word	0x00000000
	.align		4
        /*001c*/ 	.word	0xfffffffc


//--------------------- .text.triton_poi_fused__to_copy_add_arange_clamp_mul_sub_18 --------------------------
	.section	.text.triton_poi_fused__to_copy_add_arange_clamp_mul_sub_18,"ax",@progbits
	.align	128
        .global         triton_poi_fused__to_copy_add_arange_clamp_mul_sub_18
        .type           triton_poi_fused__to_copy_add_arange_clamp_mul_sub_18,@function
        .size           triton_poi_fused__to_copy_add_arange_clamp_mul_sub_18,(.L_x_1 - triton_poi_fused__to_copy_add_arange_clamp_mul_sub_18)
        .other          triton_poi_fused__to_copy_add_arange_clamp_mul_sub_18,@"STO_CUDA_ENTRY STV_DEFAULT"
triton_poi_fused__to_copy_add_arange_clamp_mul_sub_18:
.text.triton_poi_fused__to_copy_add_arange_clamp_mul_sub_18:
[----:B------:R-:W0:Y:S02]  /*0000*/  LDC R1, c[0x0][0x28] ;  /* 0x00000a00ff017b82 */ /* 0x000e240000000800 */
[----:B------:R-:W1:Y:S01]  /*0010*/  S2R R6, SR_TID.X ;  /* 0x0000000000067919 */ /* 0x000e620000002100 */
[----:B------:R-:W-:Y:S01]  /*0020*/  IMAD.MOV.U32 R3, RZ, RZ, 0x3e800000 ;  /* 0x3e800000ff037424 */ /* 0x000fe200078e00ff */
[----:B------:R-:W2:Y:S01]  /*0030*/  S2R R5, SR_CTAID.X ;  /* 0x0000000000057919 */ /* 0x000ea20000002500 */
[C---:B-1----:R-:W-:Y:S02]  /*0040*/  LOP3.LUT R0, R6.reuse, 0xf, RZ, 0xc0, !PT ;  /* 0x0000000f06007812 */ /* 0x042fe400078ec0ff */
[----:B------:R-:W-:-:S03]  /*0050*/  LOP3.LUT P0, RZ, R6, 0x10, RZ, 0xc0, !PT ;  /* 0x0000001006ff7812 */ /* 0x000fc6000780c0ff */
[----:B--2---:R-:W-:-:S05]  /*0060*/  IMAD R5, R5, 0x10, R0 ;  /* 0x0000001005057824 */ /* 0x004fca00078e0200 */
[----:B------:R-:W-:Y:S02]  /*0070*/  I2FP.F32.S32 R0, R5 ;  /* 0x0000000500007245 */ /* 0x000fe40000201400 */
[----:B------:R-:W-:-:S03]  /*0080*/  ISETP.LT.AND P0, PT, R5, 0x10, !P0 ;  /* 0x000000100500780c */ /* 0x000fc60004701270 */
[----:B------:R-:W-:-:S04]  /*0090*/  FADD R0, R0, 0.5 ;  /* 0x3f00000000007421 */ /* 0x000fc80000000000 */
[----:B------:R-:W-:Y:S02]  /*00a0*/  FFMA R0, R0, R3, -0.5 ;  /* 0xbf00000000007423 */ /* 0x000fe40000000003 */
[----:B------:R-:W1:Y:S03]  /*00b0*/  LDC.64 R2, c[0x0][0x210] ;  /* 0x00008400ff027b82 */ /* 0x000e660000000a00 */
[----:B------:R-:W-:-:S04]  /*00c0*/  FMNMX R0, RZ, R0, !PT ;  /* 0x00000000ff007209 */ /* 0x000fc80007800000 */
[----:B------:R-:W2:Y:S02]  /*00d0*/  F2I.TRUNC.NTZ R4, R0 ;  /* 0x0000000000047305 */ /* 0x000ea4000020f100 */
[----:B--2---:R-:W-:Y:S01]  /*00e0*/  I2FP.F32.S32 R7, R4 ;  /* 0x0000000400077245 */ /* 0x004fe20000201400 */
[----:B-1----:R-:W-:-:S04]  /*00f0*/  IMAD.WIDE R2, R5, 0x4, R2 ;  /* 0x0000000405027825 */ /* 0x002fc800078e0202 */
[----:B------:R-:W-:Y:S01]  /*0100*/  FADD.SAT R7, R0, -R7 ;  /* 0x8000000700077221 */ /* 0x000fe20000002000 */
[----:B------:R-:W-:Y:S06]  /*0110*/  @!P0 EXIT ;  /* 0x000000000000894d */ /* 0x000fec0003800000 */
[----:B------:R-:W-:Y:S02]  /*0120*/  ULDC.64 UR4, c[0x0][0x208] ;  /* 0x0000820000047ab9 */ /* 0x000fe40000000a00 */
[----:B------:R-:W-:Y:S01]  /*0130*/  STG.E desc[UR4][R2.64], R7 ;  /* 0x0000000702007986 */ /* 0x000fe2000c101904 */
[----:B------:R-:W-:Y:S05]  /*0140*/  EXIT ;  /* 0x000000000000794d */ /* 0x000fea0003800000 */
.L_x_0:
[----:B------:R-:W-:-:S00]  /*0150*/  BRA `(.L_x_0) ;  /* 0xfffffffc00fc7947 */ /* 0x000fc0000383ffff */
[----:B------:R-:W-:-:S00]  /*0160*/  NOP ;  /* 0x0000000000007918 */ /* 0x000fc00000000000 */
        /* <DEDUP_REMOVED lines=9> */
.L_x_1:


//--------------------- .nv.constant0.triton_poi_fused__to_copy_add_arange_clamp_mul_sub_18 --------------------------
	.section	.nv.constant0.triton_poi_fused__to_copy_add_arange_clamp_mul_sub_18,"a",@progbits
	.sectionflags	@""
	.align	4
.nv.constant0.triton_poi_fused__to_copy_add_arange_clamp_mul_sub_18:
	.zero		540
